//
// Generated by NVIDIA NVVM Compiler
//
// Compiler Build ID: CL-36424714
// Cuda compilation tools, release 13.0, V13.0.88
// Based on NVVM 20.0.0
//

.version 9.0
.target sm_100
.address_size 64

	// .globl	_Z14vector_add_gpuPiS_S_i

.visible .entry _Z14vector_add_gpuPiS_S_i(
	.param .u64 .ptr .align 1 _Z14vector_add_gpuPiS_S_i_param_0,
	.param .u64 .ptr .align 1 _Z14vector_add_gpuPiS_S_i_param_1,
	.param .u64 .ptr .align 1 _Z14vector_add_gpuPiS_S_i_param_2,
	.param .u32 _Z14vector_add_gpuPiS_S_i_param_3
)
{
	.reg .b32 	%r<5>;
	.reg .b64 	%rd<11>;

	ld.param.u64 	%rd1, [_Z14vector_add_gpuPiS_S_i_param_0];
	ld.param.u64 	%rd2, [_Z14vector_add_gpuPiS_S_i_param_1];
	ld.param.u64 	%rd3, [_Z14vector_add_gpuPiS_S_i_param_2];
	cvta.to.global.u64 	%rd4, %rd3;
	cvta.to.global.u64 	%rd5, %rd2;
	cvta.to.global.u64 	%rd6, %rd1;
	mov.u32 	%r1, %ctaid.x;
	mul.wide.u32 	%rd7, %r1, 4;
	add.s64 	%rd8, %rd6, %rd7;
	ld.global.u32 	%r2, [%rd8];
	add.s64 	%rd9, %rd5, %rd7;
	ld.global.u32 	%r3, [%rd9];
	add.s32 	%r4, %r3, %r2;
	add.s64 	%rd10, %rd4, %rd7;
	st.global.u32 	[%rd10], %r4;
	ret;

}
	// .globl	_Z17vector_add_gpu_thPiS_S_i
.visible .entry _Z17vector_add_gpu_thPiS_S_i(
	.param .u64 .ptr .align 1 _Z17vector_add_gpu_thPiS_S_i_param_0,
	.param .u64 .ptr .align 1 _Z17vector_add_gpu_thPiS_S_i_param_1,
	.param .u64 .ptr .align 1 _Z17vector_add_gpu_thPiS_S_i_param_2,
	.param .u32 _Z17vector_add_gpu_thPiS_S_i_param_3
)
{
	.reg .b32 	%r<5>;
	.reg .b64 	%rd<11>;

	ld.param.u64 	%rd1, [_Z17vector_add_gpu_thPiS_S_i_param_0];
	ld.param.u64 	%rd2, [_Z17vector_add_gpu_thPiS_S_i_param_1];
	ld.param.u64 	%rd3, [_Z17vector_add_gpu_thPiS_S_i_param_2];
	cvta.to.global.u64 	%rd4, %rd3;
	cvta.to.global.u64 	%rd5, %rd2;
	cvta.to.global.u64 	%rd6, %rd1;
	mov.u32 	%r1, %tid.x;
	mul.wide.u32 	%rd7, %r1, 4;
	add.s64 	%rd8, %rd6, %rd7;
	ld.global.u32 	%r2, [%rd8];
	add.s64 	%rd9, %rd5, %rd7;
	ld.global.u32 	%r3, [%rd9];
	add.s32 	%r4, %r3, %r2;
	add.s64 	%rd10, %rd4, %rd7;
	st.global.u32 	[%rd10], %r4;
	ret;

}
	// .globl	_Z22vector_add_gpu_correctPiS_S_i
.visible .entry _Z22vector_add_gpu_correctPiS_S_i(
	.param .u64 .ptr .align 1 _Z22vector_add_gpu_correctPiS_S_i_param_0,
	.param .u64 .ptr .align 1 _Z22vector_add_gpu_correctPiS_S_i_param_1,
	.param .u64 .ptr .align 1 _Z22vector_add_gpu_correctPiS_S_i_param_2,
	.param .u32 _Z22vector_add_gpu_correctPiS_S_i_param_3
)
{
	.reg .b32 	%r<8>;
	.reg .b64 	%rd<11>;

	ld.param.u64 	%rd1, [_Z22vector_add_gpu_correctPiS_S_i_param_0];
	ld.param.u64 	%rd2, [_Z22vector_add_gpu_correctPiS_S_i_param_1];
	ld.param.u64 	%rd3, [_Z22vector_add_gpu_correctPiS_S_i_param_2];
	cvta.to.global.u64 	%rd4, %rd3;
	cvta.to.global.u64 	%rd5, %rd2;
	cvta.to.global.u64 	%rd6, %rd1;
	mov.u32 	%r1, %tid.x;
	mov.u32 	%r2, %ctaid.x;
	mov.u32 	%r3, %ntid.x;
	mad.lo.s32 	%r4, %r2, %r3, %r1;
	mul.wide.s32 	%rd7, %r4, 4;
	add.s64 	%rd8, %rd6, %rd7;
	ld.global.u32 	%r5, [%rd8];
	add.s64 	%rd9, %rd5, %rd7;
	ld.global.u32 	%r6, [%rd9];
	add.s32 	%r7, %r6, %r5;
	add.s64 	%rd10, %rd4, %rd7;
	st.global.u32 	[%rd10], %r7;
	ret;

}


// ===== COMPILED SASS (sm_100) =====

	.target	sm_100

	.elftype	@"ET_EXEC"


//--------------------- .note.nv.tkinfo           --------------------------
	.section	.note.nv.tkinfo,"",@"SHT_NOTE"
	.sectionflags	@"SHF_NOTE_NV_TKINFO"
	.tkinfo
        /*0018*/ 	.word	0x00000002
        /*0030*/ 	.string	""
        /*0030*/ 	.string	"ptxas"
        /*0030*/ 	.string	"Cuda compilation tools, release 13.0, V13.0.88"
        /*0030*/ 	.string	"Build cuda_13.0.r13.0/compiler.36424714_0"
        /*0030*/ 	.string	"-arch sm_100 -m 64 "



//--------------------- .note.nv.cuinfo           --------------------------
	.section	.note.nv.cuinfo,"",@"SHT_NOTE"
	.sectionflags	@"SHF_NOTE_NV_CUINFO"
        /*0018*/ 	.short	0x0002
        /*001a*/ 	.short	0x0064
        /*001c*/ 	.short	0x0082
	.zero		2


//--------------------- .nv.info                  --------------------------
	.section	.nv.info,"",@"SHT_CUDA_INFO"
	.align	4


	//----- nvinfo : EIATTR_REGCOUNT
	.align		4
        /*0000*/ 	.byte	0x04, 0x2f
        /*0002*/ 	.short	(.L_1 - .L_0)
	.align		4
.L_0:
        /*0004*/ 	.word	index@(_Z14vector_add_gpuPiS_S_i)
        /*0008*/ 	.word	0x0000000c


	//----- nvinfo : EIATTR_FRAME_SIZE
	.align		4
.L_1:
        /*000c*/ 	.byte	0x04, 0x11
        /*000e*/ 	.short	(.L_3 - .L_2)
	.align		4
.L_2:
        /*0010*/ 	.word	index@(_Z14vector_add_gpuPiS_S_i)
        /*0014*/ 	.word	0x00000000


	//----- nvinfo : EIATTR_REGCOUNT
	.align		4
.L_3:
        /*0018*/ 	.byte	0x04, 0x2f
        /*001a*/ 	.short	(.L_5 - .L_4)
	.align		4
.L_4:
        /*001c*/ 	.word	index@(_Z17vector_add_gpu_thPiS_S_i)
        /*0020*/ 	.word	0x0000000c


	//----- nvinfo : EIATTR_FRAME_SIZE
	.align		4
.L_5:
        /*0024*/ 	.byte	0x04, 0x11
        /*0026*/ 	.short	(.L_7 - .L_6)
	.align		4
.L_6:
        /*0028*/ 	.word	index@(_Z17vector_add_gpu_thPiS_S_i)
        /*002c*/ 	.word	0x00000000


	//----- nvinfo : EIATTR_REGCOUNT
	.align		4
.L_7:
        /*0030*/ 	.byte	0x04, 0x2f
        /*0032*/ 	.short	(.L_9 - .L_8)
	.align		4
.L_8:
        /*0034*/ 	.word	index@(_Z22vector_add_gpu_correctPiS_S_i)
        /*0038*/ 	.word	0x0000000c


	//----- nvinfo : EIATTR_FRAME_SIZE
	.align		4
.L_9:
        /*003c*/ 	.byte	0x04, 0x11
        /*003e*/ 	.short	(.L_11 - .L_10)
	.align		4
.L_10:
        /*0040*/ 	.word	index@(_Z22vector_add_gpu_correctPiS_S_i)
        /*0044*/ 	.word	0x00000000


	//----- nvinfo : EIATTR_MIN_STACK_SIZE
	.align		4
.L_11:
        /*0048*/ 	.byte	0x04, 0x12
        /*004a*/ 	.short	(.L_13 - .L_12)
	.align		4
.L_12:
        /*004c*/ 	.word	index@(_Z22vector_add_gpu_correctPiS_S_i)
        /*0050*/ 	.word	0x00000000


	//----- nvinfo : EIATTR_MIN_STACK_SIZE
	.align		4
.L_13:
        /*0054*/ 	.byte	0x04, 0x12
        /*0056*/ 	.short	(.L_15 - .L_14)
	.align		4
.L_14:
        /*0058*/ 	.word	index@(_Z17vector_add_gpu_thPiS_S_i)
        /*005c*/ 	.word	0x00000000


	//----- nvinfo : EIATTR_MIN_STACK_SIZE
	.align		4
.L_15:
        /*0060*/ 	.byte	0x04, 0x12
        /*0062*/ 	.short	(.L_17 - .L_16)
	.align		4
.L_16:
        /*0064*/ 	.word	index@(_Z14vector_add_gpuPiS_S_i)
        /*0068*/ 	.word	0x00000000
.L_17:


//--------------------- .nv.compat                --------------------------
	.section	.nv.compat,"",@"SHT_CUDA_COMPAT_INFO"
	.align	4
        /*0000*/ 	.byte	0x02, 0x09, 0x00, 0x00, 0x02, 0x02, 0x01, 0x00, 0x02, 0x05, 0x05, 0x00, 0x03, 0x07, 0x01, 0x01
        /*0010*/ 	.byte	0x02, 0x03, 0x00, 0x00, 0x02, 0x06, 0x01, 0x00, 0x04, 0x0b, 0x08, 0x00, 0x09, 0x00, 0x00, 0x00
        /*0020*/ 	.byte	0x00, 0x00, 0x00, 0x00


//--------------------- .nv.info._Z22vector_add_gpu_correctPiS_S_i --------------------------
	.section	.nv.info._Z22vector_add_gpu_correctPiS_S_i,"",@"SHT_CUDA_INFO"
	.sectionflags	@""
	.align	4


	//----- nvinfo : EIATTR_CUDA_API_VERSION
	.align		4
        /*0000*/ 	.byte	0x04, 0x37
        /*0002*/ 	.short	(.L_19 - .L_18)
.L_18:
        /*0004*/ 	.word	0x00000082


	//----- nvinfo : EIATTR_KPARAM_INFO
	.align		4
.L_19:
        /*0008*/ 	.byte	0x04, 0x17
        /*000a*/ 	.short	(.L_21 - .L_20)
.L_20:
        /*000c*/ 	.word	0x00000000
        /*0010*/ 	.short	0x0003
        /*0012*/ 	.short	0x0018
        /*0014*/ 	.byte	0x00, 0xf0, 0x11, 0x00


	//----- nvinfo : EIATTR_KPARAM_INFO
	.align		4
.L_21:
        /*0018*/ 	.byte	0x04, 0x17
        /*001a*/ 	.short	(.L_23 - .L_22)
.L_22:
        /*001c*/ 	.word	0x00000000
        /*0020*/ 	.short	0x0002
        /*0022*/ 	.short	0x0010
        /*0024*/ 	.byte	0x00, 0xf5, 0x21, 0x00


	//----- nvinfo : EIATTR_KPARAM_INFO
	.align		4
.L_23:
        /*0028*/ 	.byte	0x04, 0x17
        /*002a*/ 	.short	(.L_25 - .L_24)
.L_24:
        /*002c*/ 	.word	0x00000000
        /*0030*/ 	.short	0x0001
        /*0032*/ 	.short	0x0008
        /*0034*/ 	.byte	0x00, 0xf5, 0x21, 0x00


	//----- nvinfo : EIATTR_KPARAM_INFO
	.align		4
.L_25:
        /*0038*/ 	.byte	0x04, 0x17
        /*003a*/ 	.short	(.L_27 - .L_26)
.L_26:
        /*003c*/ 	.word	0x00000000
        /*0040*/ 	.short	0x0000
        /*0042*/ 	.short	0x0000
        /*0044*/ 	.byte	0x00, 0xf5, 0x21, 0x00


	//----- nvinfo : EIATTR_SPARSE_MMA_MASK
	.align		4
.L_27:
        /*0048*/ 	.byte	0x03, 0x50
        /*004a*/ 	.short	0x0000


	//----- nvinfo : EIATTR_MAXREG_COUNT
	.align		4
        /*004c*/ 	.byte	0x03, 0x1b
        /*004e*/ 	.short	0x00ff


	//----- nvinfo : EIATTR_MERCURY_ISA_VERSION
	.align		4
        /*0050*/ 	.byte	0x03, 0x5f
        /*0052*/ 	.short	0x0101


	//----- nvinfo : EIATTR_VRC_CTA_INIT_COUNT
	.align		4
        /*0054*/ 	.byte	0x02, 0x4a
	.zero		1
	.zero		1


	//----- nvinfo : EIATTR_EXIT_INSTR_OFFSETS
	.align		4
        /*0058*/ 	.byte	0x04, 0x1c
        /*005a*/ 	.short	(.L_29 - .L_28)


	//   ....[0]....
.L_28:
        /*005c*/ 	.word	0x00000100


	//----- nvinfo : EIATTR_CBANK_PARAM_SIZE
	.align		4
.L_29:
        /*0060*/ 	.byte	0x03, 0x19
        /*0062*/ 	.short	0x001c


	//----- nvinfo : EIATTR_PARAM_CBANK
	.align		4
        /*0064*/ 	.byte	0x04, 0x0a
        /*0066*/ 	.short	(.L_31 - .L_30)
	.align		4
.L_30:
        /*0068*/ 	.word	index@(.nv.constant0._Z22vector_add_gpu_correctPiS_S_i)
        /*006c*/ 	.short	0x0380
        /*006e*/ 	.short	0x001c


	//----- nvinfo : EIATTR_SW_WAR
	.align		4
.L_31:
        /*0070*/ 	.byte	0x04, 0x36
        /*0072*/ 	.short	(.L_33 - .L_32)
.L_32:
        /*0074*/ 	.word	0x00000008
.L_33:


//--------------------- .nv.info._Z17vector_add_gpu_thPiS_S_i --------------------------
	.section	.nv.info._Z17vector_add_gpu_thPiS_S_i,"",@"SHT_CUDA_INFO"
	.sectionflags	@""
	.align	4


	//----- nvinfo : EIATTR_CUDA_API_VERSION
	.align		4
        /*0000*/ 	.byte	0x04, 0x37
        /*0002*/ 	.short	(.L_35 - .L_34)
.L_34:
        /*0004*/ 	.word	0x00000082


	//----- nvinfo : EIATTR_KPARAM_INFO
	.align		4
.L_35:
        /*0008*/ 	.byte	0x04, 0x17
        /*000a*/ 	.short	(.L_37 - .L_36)
.L_36:
        /*000c*/ 	.word	0x00000000
        /*0010*/ 	.short	0x0003
        /*0012*/ 	.short	0x0018
        /*0014*/ 	.byte	0x00, 0xf0, 0x11, 0x00


	//----- nvinfo : EIATTR_KPARAM_INFO
	.align		4
.L_37:
        /*0018*/ 	.byte	0x04, 0x17
        /*001a*/ 	.short	(.L_39 - .L_38)
.L_38:
        /*001c*/ 	.word	0x00000000
        /*0020*/ 	.short	0x0002
        /*0022*/ 	.short	0x0010
        /*0024*/ 	.byte	0x00, 0xf5, 0x21, 0x00


	//----- nvinfo : EIATTR_KPARAM_INFO
	.align		4
.L_39:
        /*0028*/ 	.byte	0x04, 0x17
        /*002a*/ 	.short	(.L_41 - .L_40)
.L_40:
        /*002c*/ 	.word	0x00000000
        /*0030*/ 	.short	0x0001
        /*0032*/ 	.short	0x0008
        /*0034*/ 	.byte	0x00, 0xf5, 0x21, 0x00


	//----- nvinfo : EIATTR_KPARAM_INFO
	.align		4
.L_41:
        /*0038*/ 	.byte	0x04, 0x17
        /*003a*/ 	.short	(.L_43 - .L_42)
.L_42:
        /*003c*/ 	.word	0x00000000
        /*0040*/ 	.short	0x0000
        /*0042*/ 	.short	0x0000
        /*0044*/ 	.byte	0x00, 0xf5, 0x21, 0x00


	//----- nvinfo : EIATTR_SPARSE_MMA_MASK
	.align		4
.L_43:
        /*0048*/ 	.byte	0x03, 0x50
        /*004a*/ 	.short	0x0000


	//----- nvinfo : EIATTR_MAXREG_COUNT
	.align		4
        /*004c*/ 	.byte	0x03, 0x1b
        /*004e*/ 	.short	0x00ff


	//----- nvinfo : EIATTR_MERCURY_ISA_VERSION
	.align		4
        /*0050*/ 	.byte	0x03, 0x5f
        /*0052*/ 	.short	0x0101


	//----- nvinfo : EIATTR_VRC_CTA_INIT_COUNT
	.align		4
        /*0054*/ 	.byte	0x02, 0x4a
	.zero		1
	.zero		1


	//----- nvinfo : EIATTR_EXIT_INSTR_OFFSETS
	.align		4
        /*0058*/ 	.byte	0x04, 0x1c
        /*005a*/ 	.short	(.L_45 - .L_44)


	//   ....[0]....
.L_44:
        /*005c*/ 	.word	0x000000d0


	//----- nvinfo : EIATTR_CBANK_PARAM_SIZE
	.align		4
.L_45:
        /*0060*/ 	.byte	0x03, 0x19
        /*0062*/ 	.short	0x001c


	//----- nvinfo : EIATTR_PARAM_CBANK
	.align		4
        /*0064*/ 	.byte	0x04, 0x0a
        /*0066*/ 	.short	(.L_47 - .L_46)
	.align		4
.L_46:
        /*0068*/ 	.word	index@(.nv.constant0._Z17vector_add_gpu_thPiS_S_i)
        /*006c*/ 	.short	0x0380
        /*006e*/ 	.short	0x001c


	//----- nvinfo : EIATTR_SW_WAR
	.align		4
.L_47:
        /*0070*/ 	.byte	0x04, 0x36
        /*0072*/ 	.short	(.L_49 - .L_48)
.L_48:
        /*0074*/ 	.word	0x00000008
.L_49:


//--------------------- .nv.info._Z14vector_add_gpuPiS_S_i --------------------------
	.section	.nv.info._Z14vector_add_gpuPiS_S_i,"",@"SHT_CUDA_INFO"
	.sectionflags	@""
	.align	4


	//----- nvinfo : EIATTR_CUDA_API_VERSION
	.align		4
        /*0000*/ 	.byte	0x04, 0x37
        /*0002*/ 	.short	(.L_51 - .L_50)
.L_50:
        /*0004*/ 	.word	0x00000082


	//----- nvinfo : EIATTR_KPARAM_INFO
	.align		4
.L_51:
        /*0008*/ 	.byte	0x04, 0x17
        /*000a*/ 	.short	(.L_53 - .L_52)
.L_52:
        /*000c*/ 	.word	0x00000000
        /*0010*/ 	.short	0x0003
        /*0012*/ 	.short	0x0018
        /*0014*/ 	.byte	0x00, 0xf0, 0x11, 0x00


	//----- nvinfo : EIATTR_KPARAM_INFO
	.align		4
.L_53:
        /*0018*/ 	.byte	0x04, 0x17
        /*001a*/ 	.short	(.L_55 - .L_54)
.L_54:
        /*001c*/ 	.word	0x00000000
        /*0020*/ 	.short	0x0002
        /*0022*/ 	.short	0x0010
        /*0024*/ 	.byte	0x00, 0xf5, 0x21, 0x00


	//----- nvinfo : EIATTR_KPARAM_INFO
	.align		4
.L_55:
        /*0028*/ 	.byte	0x04, 0x17
        /*002a*/ 	.short	(.L_57 - .L_56)
.L_56:
        /*002c*/ 	.word	0x00000000
        /*0030*/ 	.short	0x0001
        /*0032*/ 	.short	0x0008
        /*0034*/ 	.byte	0x00, 0xf5, 0x21, 0x00


	//----- nvinfo : EIATTR_KPARAM_INFO
	.align		4
.L_57:
        /*0038*/ 	.byte	0x04, 0x17
        /*003a*/ 	.short	(.L_59 - .L_58)
.L_58:
        /*003c*/ 	.word	0x00000000
        /*0040*/ 	.short	0x0000
        /*0042*/ 	.short	0x0000
        /*0044*/ 	.byte	0x00, 0xf5, 0x21, 0x00


	//----- nvinfo : EIATTR_SPARSE_MMA_MASK
	.align		4
.L_59:
        /*0048*/ 	.byte	0x03, 0x50
        /*004a*/ 	.short	0x0000


	//----- nvinfo : EIATTR_MAXREG_COUNT
	.align		4
        /*004c*/ 	.byte	0x03, 0x1b
        /*004e*/ 	.short	0x00ff


	//----- nvinfo : EIATTR_MERCURY_ISA_VERSION
	.align		4
        /*0050*/ 	.byte	0x03, 0x5f
        /*0052*/ 	.short	0x0101


	//----- nvinfo : EIATTR_VRC_CTA_INIT_COUNT
	.align		4
        /*0054*/ 	.byte	0x02, 0x4a
	.zero		1
	.zero		1


	//----- nvinfo : EIATTR_EXIT_INSTR_OFFSETS
	.align		4
        /*0058*/ 	.byte	0x04, 0x1c
        /*005a*/ 	.short	(.L_61 - .L_60)


	//   ....[0]....
.L_60:
        /*005c*/ 	.word	0x000000d0


	//----- nvinfo : EIATTR_CBANK_PARAM_SIZE
	.align		4
.L_61:
        /*0060*/ 	.byte	0x03, 0x19
        /*0062*/ 	.short	0x001c


	//----- nvinfo : EIATTR_PARAM_CBANK
	.align		4
        /*0064*/ 	.byte	0x04, 0x0a
        /*0066*/ 	.short	(.L_63 - .L_62)
	.align		4
.L_62:
        /*0068*/ 	.word	index@(.nv.constant0._Z14vector_add_gpuPiS_S_i)
        /*006c*/ 	.short	0x0380
        /*006e*/ 	.short	0x001c


	//----- nvinfo : EIATTR_SW_WAR
	.align		4
.L_63:
        /*0070*/ 	.byte	0x04, 0x36
        /*0072*/ 	.short	(.L_65 - .L_64)
.L_64:
        /*0074*/ 	.word	0x00000008
.L_65:


//--------------------- .nv.callgraph             --------------------------
	.section	.nv.callgraph,"",@"SHT_CUDA_CALLGRAPH"
	.align	4
	.sectionentsize	8
	.align		4
        /*0000*/ 	.word	0x00000000
	.align		4
        /*0004*/ 	.word	0xffffffff
	.align		4
        /*0008*/ 	.word	0x00000000
	.align		4
        /*000c*/ 	.word	0xfffffffe
	.align		4
        /*0010*/ 	.word	0x00000000
	.align		4
        /*0014*/ 	.word	0xfffffffd
	.align		4
        /*0018*/ 	.word	0x00000000
	.align		4
        /*001c*/ 	.word	0xfffffffc


//--------------------- .text._Z22vector_add_gpu_correctPiS_S_i --------------------------
	.section	.text._Z22vector_add_gpu_correctPiS_S_i,"ax",@progbits
	.align	128
        .global         _Z22vector_add_gpu_correctPiS_S_i
        .type           _Z22vector_add_gpu_correctPiS_S_i,@function
        .size           _Z22vector_add_gpu_correctPiS_S_i,(.L_x_3 - _Z22vector_add_gpu_correctPiS_S_i)
        .other          _Z22vector_add_gpu_correctPiS_S_i,@"STO_CUDA_ENTRY STV_DEFAULT"
_Z22vector_add_gpu_correctPiS_S_i:
.text._Z22vector_add_gpu_correctPiS_S_i:
[----:B------:R-:W-:Y:S01]  /*0000*/  LDC R1, c[0x0][0x37c] ;  /* 0x0000df00ff017b82 */ /* 0x000fe20000000800 */
[----:B------:R-:W0:Y:S07]  /*0010*/  S2R R9, SR_TID.X ;  /* 0x0000000000097919 */ /* 0x000e2e0000002100 */
[----:B------:R-:W0:Y:S01]  /*0020*/  S2UR UR6, SR_CTAID.X ;  /* 0x00000000000679c3 */ /* 0x000e220000002500 */
[----:B------:R-:W1:Y:S07]  /*0030*/  LDCU.64 UR4, c[0x0][0x358] ;  /* 0x00006b00ff0477ac */ /* 0x000e6e0008000a00 */
[----:B------:R-:W0:Y:S08]  /*0040*/  LDC R0, c[0x0][0x360] ;  /* 0x0000d800ff007b82 */ /* 0x000e300000000800 */
[----:B------:R-:W2:Y:S08]  /*0050*/  LDC.64 R2, c[0x0][0x380] ;  /* 0x0000e000ff027b82 */ /* 0x000eb00000000a00 */
[----:B------:R-:W3:Y:S01]  /*0060*/  LDC.64 R4, c[0x0][0x388] ;  /* 0x0000e200ff047b82 */ /* 0x000ee20000000a00 */
[----:B0-----:R-:W-:-:S07]  /*0070*/  IMAD R9, R0, UR6, R9 ;  /* 0x0000000600097c24 */ /* 0x001fce000f8e0209 */
[----:B------:R-:W0:Y:S01]  /*0080*/  LDC.64 R6, c[0x0][0x390] ;  /* 0x0000e400ff067b82 */ /* 0x000e220000000a00 */
[----:B--2---:R-:W-:-:S06]  /*0090*/  IMAD.WIDE R2, R9, 0x4, R2 ;  /* 0x0000000409027825 */ /* 0x004fcc00078e0202 */
[----:B-1----:R-:W2:Y:S01]  /*00a0*/  LDG.E R2, desc[UR4][R2.64] ;  /* 0x0000000402027981 */ /* 0x002ea2000c1e1900 */
[----:B---3--:R-:W-:-:S06]  /*00b0*/  IMAD.WIDE R4, R9, 0x4, R4 ;  /* 0x0000000409047825 */ /* 0x008fcc00078e0204 */
[----:B------:R-:W2:Y:S01]  /*00c0*/  LDG.E R5, desc[UR4][R4.64] ;  /* 0x0000000404057981 */ /* 0x000ea2000c1e1900 */
[----:B0-----:R-:W-:Y:S01]  /*00d0*/  IMAD.WIDE R6, R9, 0x4, R6 ;  /* 0x0000000409067825 */ /* 0x001fe200078e0206 */
[----:B--2---:R-:W-:-:S05]  /*00e0*/  IADD3 R9, PT, PT, R2, R5, RZ ;  /* 0x0000000502097210 */ /* 0x004fca0007ffe0ff */
[----:B------:R-:W-:Y:S01]  /*00f0*/  STG.E desc[UR4][R6.64], R9 ;  /* 0x0000000906007986 */ /* 0x000fe2000c101904 */
[----:B------:R-:W-:Y:S05]  /*0100*/  EXIT ;  /* 0x000000000000794d */ /* 0x000fea0003800000 */
.L_x_0:
[----:B------:R-:W-:-:S00]  /*0110*/  BRA `(.L_x_0) ;  /* 0xfffffffc00fc7947 */ /* 0x000fc0000383ffff */
[----:B------:R-:W-:-:S00]  /*0120*/  NOP ;  /* 0x0000000000007918 */ /* 0x000fc00000000000 */
        /* <DEDUP_REMOVED lines=13> */
.L_x_3:


//--------------------- .text._Z17vector_add_gpu_thPiS_S_i --------------------------
	.section	.text._Z17vector_add_gpu_thPiS_S_i,"ax",@progbits
	.align	128
        .global         _Z17vector_add_gpu_thPiS_S_i
        .type           _Z17vector_add_gpu_thPiS_S_i,@function
        .size           _Z17vector_add_gpu_thPiS_S_i,(.L_x_4 - _Z17vector_add_gpu_thPiS_S_i)
        .other          _Z17vector_add_gpu_thPiS_S_i,@"STO_CUDA_ENTRY STV_DEFAULT"
_Z17vector_add_gpu_thPiS_S_i:
.text._Z17vector_add_gpu_thPiS_S_i:
[----:B------:R-:W-:Y:S01]  /*0000*/  LDC R1, c[0x0][0x37c] ;  /* 0x0000df00ff017b82 */ /* 0x000fe20000000800 */
[----:B------:R-:W0:Y:S07]  /*0010*/  S2R R9, SR_TID.X ;  /* 0x0000000000097919 */ /* 0x000e2e0000002100 */
[----:B------:R-:W0:Y:S01]  /*0020*/  LDC.64 R2, c[0x0][0x380] ;  /* 0x0000e000ff027b82 */ /* 0x000e220000000a00 */
[----:B------:R-:W1:Y:S07]  /*0030*/  LDCU.64 UR4, c[0x0][0x358] ;  /* 0x00006b00ff0477ac */ /* 0x000e6e0008000a00 */
[----:B------:R-:W2:Y:S08]  /*0040*/  LDC.64 R4, c[0x0][0x388] ;  /* 0x0000e200ff047b82 */ /* 0x000eb00000000a00 */
[----:B------:R-:W3:Y:S01]  /*0050*/  LDC.64 R6, c[0x0][0x390] ;  /* 0x0000e400ff067b82 */ /* 0x000ee20000000a00 */
[----:B0-----:R-:W-:-:S04]  /*0060*/  IMAD.WIDE.U32 R2, R9, 0x4, R2 ;  /* 0x0000000409027825 */ /* 0x001fc800078e0002 */
[C---:B--2---:R-:W-:Y:S02]  /*0070*/  IMAD.WIDE.U32 R4, R9.reuse, 0x4, R4 ;  /* 0x0000000409047825 */ /* 0x044fe400078e0004 */
[----:B-1----:R-:W2:Y:S04]  /*0080*/  LDG.E R2, desc[UR4][R2.64] ;  /* 0x0000000402027981 */ /* 0x002ea8000c1e1900 */
[----:B------:R-:W2:Y:S01]  /*0090*/  LDG.E R5, desc[UR4][R4.64] ;  /* 0x0000000404057981 */ /* 0x000ea2000c1e1900 */
[----:B---3--:R-:W-:Y:S01]  /*00a0*/  IMAD.WIDE.U32 R6, R9, 0x4, R6 ;  /* 0x0000000409067825 */ /* 0x008fe200078e0006 */
[----:B--2---:R-:W-:-:S05]  /*00b0*/  IADD3 R9, PT, PT, R2, R5, RZ ;  /* 0x0000000502097210 */ /* 0x004fca0007ffe0ff */
[----:B------:R-:W-:Y:S01]  /*00c0*/  STG.E desc[UR4][R6.64], R9 ;  /* 0x0000000906007986 */ /* 0x000fe2000c101904 */
[----:B------:R-:W-:Y:S05]  /*00d0*/  EXIT ;  /* 0x000000000000794d */ /* 0x000fea0003800000 */
.L_x_1:
        /* <DEDUP_REMOVED lines=10> */
.L_x_4:


//--------------------- .text._Z14vector_add_gpuPiS_S_i --------------------------
	.section	.text._Z14vector_add_gpuPiS_S_i,"ax",@progbits
	.align	128
        .global         _Z14vector_add_gpuPiS_S_i
        .type           _Z14vector_add_gpuPiS_S_i,@function
        .size           _Z14vector_add_gpuPiS_S_i,(.L_x_5 - _Z14vector_add_gpuPiS_S_i)
        .other          _Z14vector_add_gpuPiS_S_i,@"STO_CUDA_ENTRY STV_DEFAULT"
_Z14vector_add_gpuPiS_S_i:
.text._Z14vector_add_gpuPiS_S_i:
[----:B------:R-:W-:Y:S01]  /*0000*/  LDC R1, c[0x0][0x37c] ;  /* 0x0000df00ff017b82 */ /* 0x000fe20000000800 */
[----:B------:R-:W0:Y:S07]  /*0010*/  S2R R9, SR_CTAID.X ;  /* 0x0000000000097919 */ /* 0x000e2e0000002500 */
        /* <DEDUP_REMOVED lines=12> */
.L_x_2:
        /* <DEDUP_REMOVED lines=10> */
.L_x_5:


//--------------------- .nv.shared.reserved.0     --------------------------
	.section	.nv.shared.reserved.0,"aw",@nobits
	.weak		__nv_reservedSMEM_offset_0_alias
	.size		__nv_reservedSMEM_offset_0_alias, 0, 64
	.other		__nv_reservedSMEM_offset_0_alias,@"STO_CUDA_RESERVED_SHARED STV_DEFAULT"
__nv_reservedSMEM_offset_0_alias:
	.zero		0
	.zero		64


//--------------------- .nv.constant0._Z22vector_add_gpu_correctPiS_S_i --------------------------
	.section	.nv.constant0._Z22vector_add_gpu_correctPiS_S_i,"a",@progbits
	.sectionflags	@""
	.align	4
.nv.constant0._Z22vector_add_gpu_correctPiS_S_i:
	.zero		924


//--------------------- .nv.constant0._Z17vector_add_gpu_thPiS_S_i --------------------------
	.section	.nv.constant0._Z17vector_add_gpu_thPiS_S_i,"a",@progbits
	.sectionflags	@""
	.align	4
.nv.constant0._Z17vector_add_gpu_thPiS_S_i:
	.zero		924


//--------------------- .nv.constant0._Z14vector_add_gpuPiS_S_i --------------------------
	.section	.nv.constant0._Z14vector_add_gpuPiS_S_i,"a",@progbits
	.sectionflags	@""
	.align	4
.nv.constant0._Z14vector_add_gpuPiS_S_i:
	.zero		924


//--------------------- SYMBOLS --------------------------

	.type		.nv.reservedSmem.offset0,@object
	.size		.nv.reservedSmem.offset0,0x4
